	.headerflags	@"EF_CUDA_TEXMODE_UNIFIED EF_CUDA_64BIT_ADDRESS EF_CUDA_ACCELERATORS EF_CUDA_SM90 EF_CUDA_VIRTUAL_SM(EF_CUDA_SM90)"
	.elftype	@"ET_EXEC"


//--------------------- .nv.info                  --------------------------
	.section	.nv.info,"",@"SHT_CUDA_INFO"
	.align	4


	//----- nvinfo : EIATTR_REGCOUNT
	.align		4
        /*0000*/ 	.byte	0x04, 0x2f
        /*0002*/ 	.short	(.L_3 - .L_2)
	.align		4
.L_2:
        /*0004*/ 	.word	index@(triton_poi_fused__native_batch_norm_legit_no_training_relu_10)
        /*0008*/ 	.word	0x00000012


	//----- nvinfo : EIATTR_MIN_STACK_SIZE
	.align		4
.L_3:
        /*000c*/ 	.byte	0x04, 0x12
        /*000e*/ 	.short	(.L_5 - .L_4)
	.align		4
.L_4:
        /*0010*/ 	.word	index@(triton_poi_fused__native_batch_norm_legit_no_training_relu_10)
        /*0014*/ 	.word	0x00000000


	//----- nvinfo : EIATTR_FRAME_SIZE
	.align		4
.L_5:
        /*0018*/ 	.byte	0x04, 0x11
        /*001a*/ 	.short	(.L_7 - .L_6)
	.align		4
.L_6:
        /*001c*/ 	.word	index@(triton_poi_fused__native_batch_norm_legit_no_training_relu_10)
        /*0020*/ 	.word	0x00000000


	//----- nvinfo : EIATTR_MIN_STACK_SIZE
	.align		4
.L_7:
        /*0024*/ 	.byte	0x04, 0x12
        /*0026*/ 	.short	(.L_9 - .L_8)
	.align		4
.L_8:
        /*0028*/ 	.word	index@(triton_poi_fused__native_batch_norm_legit_no_training_relu_10)
        /*002c*/ 	.word	0x00000000
.L_9:


//--------------------- .nv.info.triton_poi_fused__native_batch_norm_legit_no_training_relu_10 --------------------------
	.section	.nv.info.triton_poi_fused__native_batch_norm_legit_no_training_relu_10,"",@"SHT_CUDA_INFO"
	.sectionflags	@""
	.align	4


	//----- nvinfo : EIATTR_CUDA_API_VERSION
	.align		4
        /*0000*/ 	.byte	0x04, 0x37
        /*0002*/ 	.short	(.L_11 - .L_10)
.L_10:
        /*0004*/ 	.word	0x0000007c


	//----- nvinfo : EIATTR_KPARAM_INFO
	.align		4
.L_11:
        /*0008*/ 	.byte	0x04, 0x17
        /*000a*/ 	.short	(.L_13 - .L_12)
.L_12:
        /*000c*/ 	.word	0x00000000
        /*0010*/ 	.short	0x0006
        /*0012*/ 	.short	0x0030
        /*0014*/ 	.byte	0x00, 0xf0, 0x11, 0x00


	//----- nvinfo : EIATTR_KPARAM_INFO
	.align		4
.L_13:
        /*0018*/ 	.byte	0x04, 0x17
        /*001a*/ 	.short	(.L_15 - .L_14)
.L_14:
        /*001c*/ 	.word	0x00000000
        /*0020*/ 	.short	0x0005
        /*0022*/ 	.short	0x0028
        /*0024*/ 	.byte	0x00, 0xf4, 0x21, 0x00


	//----- nvinfo : EIATTR_KPARAM_INFO
	.align		4
.L_15:
        /*0028*/ 	.byte	0x04, 0x17
        /*002a*/ 	.short	(.L_17 - .L_16)
.L_16:
        /*002c*/ 	.word	0x00000000
        /*0030*/ 	.short	0x0004
        /*0032*/ 	.short	0x0020
        /*0034*/ 	.byte	0x00, 0xf4, 0x21, 0x00


	//----- nvinfo : EIATTR_KPARAM_INFO
	.align		4
.L_17:
        /*0038*/ 	.byte	0x04, 0x17
        /*003a*/ 	.short	(.L_19 - .L_18)
.L_18:
        /*003c*/ 	.word	0x00000000
        /*0040*/ 	.short	0x0003
        /*0042*/ 	.short	0x0018
        /*0044*/ 	.byte	0x00, 0xf4, 0x21, 0x00


	//----- nvinfo : EIATTR_KPARAM_INFO
	.align		4
.L_19:
        /*0048*/ 	.byte	0x04, 0x17
        /*004a*/ 	.short	(.L_21 - .L_20)
.L_20:
        /*004c*/ 	.word	0x00000000
        /*0050*/ 	.short	0x0002
        /*0052*/ 	.short	0x0010
        /*0054*/ 	.byte	0x00, 0xf4, 0x21, 0x00


	//----- nvinfo : EIATTR_KPARAM_INFO
	.align		4
.L_21:
        /*0058*/ 	.byte	0x04, 0x17
        /*005a*/ 	.short	(.L_23 - .L_22)
.L_22:
        /*005c*/ 	.word	0x00000000
        /*0060*/ 	.short	0x0001
        /*0062*/ 	.short	0x0008
        /*0064*/ 	.byte	0x00, 0xf4, 0x21, 0x00


	//----- nvinfo : EIATTR_KPARAM_INFO
	.align		4
.L_23:
        /*0068*/ 	.byte	0x04, 0x17
        /*006a*/ 	.short	(.L_25 - .L_24)
.L_24:
        /*006c*/ 	.word	0x00000000
        /*0070*/ 	.short	0x0000
        /*0072*/ 	.short	0x0000
        /*0074*/ 	.byte	0x00, 0xf4, 0x21, 0x00


	//----- nvinfo : EIATTR_SPARSE_MMA_MASK
	.align		4
.L_25:
        /*0078*/ 	.byte	0x03, 0x50
        /*007a*/ 	.short	0x0000


	//----- nvinfo : EIATTR_MAXREG_COUNT
	.align		4
        /*007c*/ 	.byte	0x03, 0x1b
        /*007e*/ 	.short	0x00ff


	//----- nvinfo : EIATTR_EXIT_INSTR_OFFSETS
	.align		4
        /*0080*/ 	.byte	0x04, 0x1c
        /*0082*/ 	.short	(.L_27 - .L_26)


	//   ....[0]....
.L_26:
        /*0084*/ 	.word	0x000003d0


	//----- nvinfo : EIATTR_REQNTID
	.align		4
.L_27:
        /*0088*/ 	.byte	0x04, 0x10
        /*008a*/ 	.short	(.L_29 - .L_28)
.L_28:
        /*008c*/ 	.word	0x00000100
        /*0090*/ 	.word	0x00000001
        /*0094*/ 	.word	0x00000001


	//----- nvinfo : EIATTR_CBANK_PARAM_SIZE
	.align		4
.L_29:
        /*0098*/ 	.byte	0x03, 0x19
        /*009a*/ 	.short	0x0034


	//----- nvinfo : EIATTR_PARAM_CBANK
	.align		4
        /*009c*/ 	.byte	0x04, 0x0a
        /*009e*/ 	.short	(.L_31 - .L_30)
	.align		4
.L_30:
        /*00a0*/ 	.word	index@(.nv.constant0.triton_poi_fused__native_batch_norm_legit_no_training_relu_10)
        /*00a4*/ 	.short	0x0210
        /*00a6*/ 	.short	0x0034


	//----- nvinfo : EIATTR_SW_WAR
	.align		4
.L_31:
        /*00a8*/ 	.byte	0x04, 0x36
        /*00aa*/ 	.short	(.L_33 - .L_32)
.L_32:
        /*00ac*/ 	.word	0x00000008
.L_33:


//--------------------- .nv.callgraph             --------------------------
	.section	.nv.callgraph,"",@"SHT_CUDA_CALLGRAPH"
	.align	4
	.sectionentsize	8
	.align		4
        /*0000*/ 	.word	0x00000000
	.align		4
        /*0004*/ 	.word	0xffffffff
	.align		4
        /*0008*/ 	.word	0x00000000
	.align		4
        /*000c*/ 	.word	0xfffffffe
	.align		4
        /*0010*/ 	.word	0x00000000
	.align		4
        /*0014*/ 	.word	0xfffffffd
	.align		4
        /*0018*/ 	.word	0x00000000
	.align		4
        /*001c*/ 	.word	0xfffffffc


//--------------------- .nv.constant4             --------------------------
	.section	.nv.constant4,"a",@progbits
	.align	8
	.align		8
.nv.constant4:
        /*0000*/ 	.dword	_$_str
	.align		8
        /*0008*/ 	.dword	_$_str_$_2


//--------------------- .text.triton_poi_fused__native_batch_norm_legit_no_training_relu_10 --------------------------
	.section	.text.triton_poi_fused__native_batch_norm_legit_no_training_relu_10,"ax",@progbits
	.align	128
        .global         triton_poi_fused__native_batch_norm_legit_no_training_relu_10
        .type           triton_poi_fused__native_batch_norm_legit_no_training_relu_10,@function
        .size           triton_poi_fused__native_batch_norm_legit_no_training_relu_10,(.L_x_1 - triton_poi_fused__native_batch_norm_legit_no_training_relu_10)
        .other          triton_poi_fused__native_batch_norm_legit_no_training_relu_10,@"STO_CUDA_ENTRY STV_DEFAULT"
triton_poi_fused__native_batch_norm_legit_no_training_relu_10:
.text.triton_poi_fused__native_batch_norm_legit_no_training_relu_10:
[----:B------:R-:W-:Y:S01]  /*0000*/  LDC R1, c[0x0][0x28] ;  /* 0x00000a00ff017b82 */ /* 0x000fe20000000800 */
[----:B------:R-:W1:Y:S07]  /*0010*/  S2R R0, SR_TID.X ;  /* 0x0000000000007919 */ /* 0x000e6e0000002100 */
[----:B------:R-:W2:Y:S01]  /*0020*/  LDC.64 R2, c[0x0][0x220] ;  /* 0x00008800ff027b82 */ /* 0x000ea20000000a00 */
[----:B------:R-:W-:Y:S01]  /*0030*/  ULDC.64 UR4, c[0x0][0x208] ;  /* 0x0000820000047ab9 */ /* 0x000fe20000000a00 */
[----:B------:R-:W3:Y:S06]  /*0040*/  S2R R7, SR_CTAID.X ;  /* 0x0000000000077919 */ /* 0x000eec0000002500 */
[----:B------:R-:W4:Y:S08]  /*0050*/  LDC.64 R8, c[0x0][0x228] ;  /* 0x00008a00ff087b82 */ /* 0x000f300000000a00 */
[----:B------:R-:W5:Y:S01]  /*0060*/  LDC.64 R10, c[0x0][0x230] ;  /* 0x00008c00ff0a7b82 */ /* 0x000f620000000a00 */
[----:B-1----:R-:W-:-:S02]  /*0070*/  SHF.L.U32 R0, R0, 0x1, RZ ;  /* 0x0000000100007819 */ /* 0x002fc400000006ff */
[----:B---3--:R-:W-:Y:S02]  /*0080*/  SHF.R.S32.HI R5, RZ, 0x16, R7 ;  /* 0x00000016ff057819 */ /* 0x008fe40000011407 */
[----:B------:R-:W-:Y:S02]  /*0090*/  LOP3.LUT R0, R0, 0x1fe, RZ, 0xc0, !PT ;  /* 0x000001fe00007812 */ /* 0x000fe400078ec0ff */
[----:B------:R-:W-:Y:S02]  /*00a0*/  SGXT R5, R5, 0x1 ;  /* 0x000000010505781a */ /* 0x000fe40000000200 */
[----:B------:R-:W-:Y:S02]  /*00b0*/  LEA R0, R7, R0, 0x9 ;  /* 0x0000000007007211 */ /* 0x000fe400078e48ff */
[----:B------:R-:W1:Y:S02]  /*00c0*/  LDC.64 R6, c[0x0][0x218] ;  /* 0x00008600ff067b82 */ /* 0x000e640000000a00 */
[----:B------:R-:W-:-:S04]  /*00d0*/  LEA.HI R5, R5, R0, RZ, 0x4 ;  /* 0x0000000005057211 */ /* 0x000fc800078f20ff */
[----:B------:R-:W-:-:S04]  /*00e0*/  LOP3.LUT R5, R5, 0xfffffff0, RZ, 0xc0, !PT ;  /* 0xfffffff005057812 */ /* 0x000fc800078ec0ff */
[----:B------:R-:W-:Y:S02]  /*00f0*/  IADD3 R13, R0, -R5, RZ ;  /* 0x80000005000d7210 */ /* 0x000fe40007ffe0ff */
[----:B------:R-:W3:Y:S03]  /*0100*/  LDC.64 R4, c[0x0][0x210] ;  /* 0x00008400ff047b82 */ /* 0x000ee60000000a00 */
[----:B--2---:R-:W-:-:S06]  /*0110*/  IMAD.WIDE R2, R13, 0x4, R2 ;  /* 0x000000040d027825 */ /* 0x004fcc00078e0202 */
[----:B------:R-:W2:Y:S01]  /*0120*/  LDG.E.EL.64 R2, desc[UR4][R2.64] ;  /* 0x0000000402027981 */ /* 0x000ea2000c2e1b00 */
[----:B-1----:R-:W-:-:S04]  /*0130*/  IMAD.WIDE R6, R13, 0x4, R6 ;  /* 0x000000040d067825 */ /* 0x002fc800078e0206 */
[C---:B----4-:R-:W-:Y:S02]  /*0140*/  IMAD.WIDE R8, R13.reuse, 0x4, R8 ;  /* 0x000000040d087825 */ /* 0x050fe400078e0208 */
[----:B------:R-:W4:Y:S02]  /*0150*/  LDG.E.EL.64 R6, desc[UR4][R6.64] ;  /* 0x0000000406067981 */ /* 0x000f24000c2e1b00 */
[----:B-----5:R-:W-:Y:S02]  /*0160*/  IMAD.WIDE R10, R13, 0x4, R10 ;  /* 0x000000040d0a7825 */ /* 0x020fe400078e020a */
[----:B------:R-:W5:Y:S02]  /*0170*/  LDG.E.EL.64 R8, desc[UR4][R8.64] ;  /* 0x0000000408087981 */ /* 0x000f64000c2e1b00 */
[----:B---3--:R-:W-:Y:S02]  /*0180*/  IMAD.WIDE R4, R0, 0x4, R4 ;  /* 0x0000000400047825 */ /* 0x008fe400078e0204 */
[----:B------:R-:W5:Y:S04]  /*0190*/  LDG.E.EL.64 R10, desc[UR4][R10.64] ;  /* 0x000000040a0a7981 */ /* 0x000f68000c2e1b00 */
[----:B------:R-:W4:Y:S01]  /*01a0*/  LDG.E.64 R4, desc[UR4][R4.64] ;  /* 0x0000000404047981 */ /* 0x000f22000c1e1b00 */
[----:B------:R-:W-:Y:S01]  /*01b0*/  HFMA2.MMA R14, -RZ, RZ, 1.625, 0 ;  /* 0x3e800000ff0e7435 */ /* 0x000fe200000001ff */
[----:B--2---:R-:W-:Y:S01]  /*01c0*/  FADD R2, R2, 9.9999997473787516356e-06 ;  /* 0x3727c5ac02027421 */ /* 0x004fe20000000000 */
[----:B------:R-:W-:-:S03]  /*01d0*/  FADD R3, R3, 9.9999997473787516356e-06 ;  /* 0x3727c5ac03037421 */ /* 0x000fc60000000000 */
[----:B------:R-:W1:Y:S08]  /*01e0*/  MUFU.SQRT R12, R2 ;  /* 0x00000002000c7308 */ /* 0x000e700000002000 */
[----:B------:R2:W3:Y:S01]  /*01f0*/  MUFU.SQRT R13, R3 ;  /* 0x00000003000d7308 */ /* 0x0004e20000002000 */
[C---:B-1----:R-:W-:Y:S02]  /*0200*/  FSETP.GT.AND P0, PT, R12.reuse, 8.50705917302346158658e+37, PT ;  /* 0x7e8000000c00780b */ /* 0x042fe40003f04000 */
[----:B------:R-:W-:Y:S01]  /*0210*/  FSETP.GEU.AND P2, PT, R12, 1.175494350822287508e-38, PT ;  /* 0x008000000c00780b */ /* 0x000fe20003f4e000 */
[----:B--2---:R-:W1:Y:S01]  /*0220*/  LDC.64 R2, c[0x0][0x238] ;  /* 0x00008e00ff027b82 */ /* 0x004e620000000a00 */
[----:B---3--:R-:W-:-:S02]  /*0230*/  FSETP.GT.AND P1, PT, R13, 8.50705917302346158658e+37, PT ;  /* 0x7e8000000d00780b */ /* 0x008fc40003f24000 */
[----:B------:R-:W-:-:S07]  /*0240*/  FSETP.GEU.AND P3, PT, R13, 1.175494350822287508e-38, PT ;  /* 0x008000000d00780b */ /* 0x000fce0003f6e000 */
[----:B------:R-:W-:-:S04]  /*0250*/  @P0 FMUL R12, R12, 0.25 ;  /* 0x3e8000000c0c0820 */ /* 0x000fc80000400000 */
[----:B------:R-:W-:Y:S01]  /*0260*/  @!P2 FMUL R12, R12, 16777216 ;  /* 0x4b8000000c0ca820 */ /* 0x000fe20000400000 */
[----:B------:R-:W-:-:S04]  /*0270*/  @P1 FMUL R13, R13, 0.25 ;  /* 0x3e8000000d0d1820 */ /* 0x000fc80000400000 */
[----:B------:R-:W-:Y:S01]  /*0280*/  @!P3 FMUL R13, R13, 16777216 ;  /* 0x4b8000000d0db820 */ /* 0x000fe20000400000 */
[----:B------:R-:W2:Y:S01]  /*0290*/  MUFU.RCP R12, R12 ;  /* 0x0000000c000c7308 */ /* 0x000ea20000001000 */
[----:B------:R-:W-:-:S07]  /*02a0*/  FSEL R15, R14, 1, P0 ;  /* 0x3f8000000e0f7808 */ /* 0x000fce0000000000 */
[----:B------:R-:W3:Y:S01]  /*02b0*/  MUFU.RCP R13, R13 ;  /* 0x0000000d000d7308 */ /* 0x000ee20000001000 */
[----:B------:R-:W-:Y:S01]  /*02c0*/  FSEL R14, R14, 1, P1 ;  /* 0x3f8000000e0e7808 */ /* 0x000fe20000800000 */
[----:B------:R-:W-:-:S04]  /*02d0*/  @!P2 FMUL R15, R15, 16777216 ;  /* 0x4b8000000f0fa820 */ /* 0x000fc80000400000 */
[----:B------:R-:W-:Y:S01]  /*02e0*/  @!P3 FMUL R14, R14, 16777216 ;  /* 0x4b8000000e0eb820 */ /* 0x000fe20000400000 */
[----:B----4-:R-:W-:Y:S01]  /*02f0*/  FADD R5, R5, -R7 ;  /* 0x8000000705057221 */ /* 0x010fe20000000000 */
[----:B------:R-:W-:Y:S01]  /*0300*/  FADD R4, R4, -R6 ;  /* 0x8000000604047221 */ /* 0x000fe20000000000 */
[----:B--2---:R-:W-:Y:S01]  /*0310*/  FMUL R15, R12, R15 ;  /* 0x0000000f0c0f7220 */ /* 0x004fe20000400000 */
[----:B---3--:R-:W-:-:S03]  /*0320*/  FMUL R14, R13, R14 ;  /* 0x0000000e0d0e7220 */ /* 0x008fc60000400000 */
[----:B------:R-:W-:Y:S01]  /*0330*/  FMUL R15, R4, R15 ;  /* 0x0000000f040f7220 */ /* 0x000fe20000400000 */
[----:B------:R-:W-:-:S03]  /*0340*/  FMUL R14, R5, R14 ;  /* 0x0000000e050e7220 */ /* 0x000fc60000400000 */
[----:B-----5:R-:W-:Y:S01]  /*0350*/  FFMA R8, R8, R15, R10 ;  /* 0x0000000f08087223 */ /* 0x020fe2000000000a */
[----:B------:R-:W-:-:S04]  /*0360*/  FFMA R9, R9, R14, R11 ;  /* 0x0000000e09097223 */ /* 0x000fc8000000000b */
[----:B------:R-:W-:Y:S02]  /*0370*/  FSETP.GEU.AND P0, PT, R8, RZ, PT ;  /* 0x000000ff0800720b */ /* 0x000fe40003f0e000 */
[C---:B------:R-:W-:Y:S01]  /*0380*/  FSETP.GEU.AND P1, PT, R9.reuse, RZ, PT ;  /* 0x000000ff0900720b */ /* 0x040fe20003f2e000 */
[----:B-1----:R-:W-:Y:S01]  /*0390*/  IMAD.WIDE R2, R0, 0x4, R2 ;  /* 0x0000000400027825 */ /* 0x002fe200078e0202 */
[----:B------:R-:W-:Y:S02]  /*03a0*/  FSEL R8, R8, RZ, P0 ;  /* 0x000000ff08087208 */ /* 0x000fe40000000000 */
[----:B------:R-:W-:-:S05]  /*03b0*/  FSEL R9, R9, RZ, P1 ;  /* 0x000000ff09097208 */ /* 0x000fca0000800000 */
[----:B------:R-:W-:Y:S01]  /*03c0*/  STG.E.64 desc[UR4][R2.64], R8 ;  /* 0x0000000802007986 */ /* 0x000fe2000c101b04 */
[----:B------:R-:W-:Y:S05]  /*03d0*/  EXIT ;  /* 0x000000000000794d */ /* 0x000fea0003800000 */
.L_x_0:
[----:B------:R-:W-:-:S00]  /*03e0*/  BRA `(.L_x_0) ;  /* 0xfffffffc00fc7947 */ /* 0x000fc0000383ffff */
[----:B------:R-:W-:-:S00]  /*03f0*/  NOP ;  /* 0x0000000000007918 */ /* 0x000fc00000000000 */
        /* <DEDUP_REMOVED lines=8> */
.L_x_1:


//--------------------- .nv.global.init           --------------------------
	.section	.nv.global.init,"aw",@progbits
.nv.global.init:
	.type		_$_str,@object
	.size		_$_str,(_$_str_$_2 - _$_str)
_$_str:
        /*0000*/ 	.byte	0x5f, 0x5f, 0x43, 0x55, 0x44, 0x41, 0x5f, 0x46, 0x54, 0x5a, 0x00
	.type		_$_str_$_2,@object
	.size		_$_str_$_2,(.L_1 - _$_str_$_2)
_$_str_$_2:
        /*000b*/ 	.byte	0x5f, 0x5f, 0x43, 0x55, 0x44, 0x41, 0x5f, 0x50, 0x52, 0x45, 0x43, 0x5f, 0x53, 0x51, 0x52, 0x54
        /*001b*/ 	.byte	0x00
.L_1:


//--------------------- .nv.constant0.triton_poi_fused__native_batch_norm_legit_no_training_relu_10 --------------------------
	.section	.nv.constant0.triton_poi_fused__native_batch_norm_legit_no_training_relu_10,"a",@progbits
	.sectionflags	@""
	.align	4
.nv.constant0.triton_poi_fused__native_batch_norm_legit_no_training_relu_10:
	.zero		580
